	.headerflags	@"EF_CUDA_TEXMODE_UNIFIED EF_CUDA_64BIT_ADDRESS EF_CUDA_ACCELERATORS EF_CUDA_SM90 EF_CUDA_VIRTUAL_SM(EF_CUDA_SM90)"
	.elftype	@"ET_EXEC"


//--------------------- .nv.info                  --------------------------
	.section	.nv.info,"",@"SHT_CUDA_INFO"
	.align	4


	//----- nvinfo : EIATTR_REGCOUNT
	.align		4
        /*0000*/ 	.byte	0x04, 0x2f
        /*0002*/ 	.short	(.L_2 - .L_1)
	.align		4
.L_1:
        /*0004*/ 	.word	index@(triton_poi_fused__unsafe_index_elu_4)
        /*0008*/ 	.word	0x00000011


	//----- nvinfo : EIATTR_MIN_STACK_SIZE
	.align		4
.L_2:
        /*000c*/ 	.byte	0x04, 0x12
        /*000e*/ 	.short	(.L_4 - .L_3)
	.align		4
.L_3:
        /*0010*/ 	.word	index@(triton_poi_fused__unsafe_index_elu_4)
        /*0014*/ 	.word	0x00000000


	//----- nvinfo : EIATTR_FRAME_SIZE
	.align		4
.L_4:
        /*0018*/ 	.byte	0x04, 0x11
        /*001a*/ 	.short	(.L_6 - .L_5)
	.align		4
.L_5:
        /*001c*/ 	.word	index@(triton_poi_fused__unsafe_index_elu_4)
        /*0020*/ 	.word	0x00000000


	//----- nvinfo : EIATTR_MIN_STACK_SIZE
	.align		4
.L_6:
        /*0024*/ 	.byte	0x04, 0x12
        /*0026*/ 	.short	(.L_8 - .L_7)
	.align		4
.L_7:
        /*0028*/ 	.word	index@(triton_poi_fused__unsafe_index_elu_4)
        /*002c*/ 	.word	0x00000000
.L_8:


//--------------------- .nv.info.triton_poi_fused__unsafe_index_elu_4 --------------------------
	.section	.nv.info.triton_poi_fused__unsafe_index_elu_4,"",@"SHT_CUDA_INFO"
	.sectionflags	@""
	.align	4


	//----- nvinfo : EIATTR_CUDA_API_VERSION
	.align		4
        /*0000*/ 	.byte	0x04, 0x37
        /*0002*/ 	.short	(.L_10 - .L_9)
.L_9:
        /*0004*/ 	.word	0x0000007c


	//----- nvinfo : EIATTR_KPARAM_INFO
	.align		4
.L_10:
        /*0008*/ 	.byte	0x04, 0x17
        /*000a*/ 	.short	(.L_12 - .L_11)
.L_11:
        /*000c*/ 	.word	0x00000000
        /*0010*/ 	.short	0x0003
        /*0012*/ 	.short	0x0018
        /*0014*/ 	.byte	0x00, 0xf0, 0x11, 0x00


	//----- nvinfo : EIATTR_KPARAM_INFO
	.align		4
.L_12:
        /*0018*/ 	.byte	0x04, 0x17
        /*001a*/ 	.short	(.L_14 - .L_13)
.L_13:
        /*001c*/ 	.word	0x00000000
        /*0020*/ 	.short	0x0002
        /*0022*/ 	.short	0x0010
        /*0024*/ 	.byte	0x00, 0xf4, 0x21, 0x00


	//----- nvinfo : EIATTR_KPARAM_INFO
	.align		4
.L_14:
        /*0028*/ 	.byte	0x04, 0x17
        /*002a*/ 	.short	(.L_16 - .L_15)
.L_15:
        /*002c*/ 	.word	0x00000000
        /*0030*/ 	.short	0x0001
        /*0032*/ 	.short	0x0008
        /*0034*/ 	.byte	0x00, 0xf4, 0x21, 0x00


	//----- nvinfo : EIATTR_KPARAM_INFO
	.align		4
.L_16:
        /*0038*/ 	.byte	0x04, 0x17
        /*003a*/ 	.short	(.L_18 - .L_17)
.L_17:
        /*003c*/ 	.word	0x00000000
        /*0040*/ 	.short	0x0000
        /*0042*/ 	.short	0x0000
        /*0044*/ 	.byte	0x00, 0xf4, 0x21, 0x00


	//----- nvinfo : EIATTR_SPARSE_MMA_MASK
	.align		4
.L_18:
        /*0048*/ 	.byte	0x03, 0x50
        /*004a*/ 	.short	0x0000


	//----- nvinfo : EIATTR_MAXREG_COUNT
	.align		4
        /*004c*/ 	.byte	0x03, 0x1b
        /*004e*/ 	.short	0x00ff


	//----- nvinfo : EIATTR_EXIT_INSTR_OFFSETS
	.align		4
        /*0050*/ 	.byte	0x04, 0x1c
        /*0052*/ 	.short	(.L_20 - .L_19)


	//   ....[0]....
.L_19:
        /*0054*/ 	.word	0x000006a0


	//----- nvinfo : EIATTR_REQNTID
	.align		4
.L_20:
        /*0058*/ 	.byte	0x04, 0x10
        /*005a*/ 	.short	(.L_22 - .L_21)
.L_21:
        /*005c*/ 	.word	0x00000100
        /*0060*/ 	.word	0x00000001
        /*0064*/ 	.word	0x00000001


	//----- nvinfo : EIATTR_CBANK_PARAM_SIZE
	.align		4
.L_22:
        /*0068*/ 	.byte	0x03, 0x19
        /*006a*/ 	.short	0x001c


	//----- nvinfo : EIATTR_PARAM_CBANK
	.align		4
        /*006c*/ 	.byte	0x04, 0x0a
        /*006e*/ 	.short	(.L_24 - .L_23)
	.align		4
.L_23:
        /*0070*/ 	.word	index@(.nv.constant0.triton_poi_fused__unsafe_index_elu_4)
        /*0074*/ 	.short	0x0210
        /*0076*/ 	.short	0x001c


	//----- nvinfo : EIATTR_SW_WAR
	.align		4
.L_24:
        /*0078*/ 	.byte	0x04, 0x36
        /*007a*/ 	.short	(.L_26 - .L_25)
.L_25:
        /*007c*/ 	.word	0x00000008
.L_26:


//--------------------- .nv.callgraph             --------------------------
	.section	.nv.callgraph,"",@"SHT_CUDA_CALLGRAPH"
	.align	4
	.sectionentsize	8
	.align		4
        /*0000*/ 	.word	0x00000000
	.align		4
        /*0004*/ 	.word	0xffffffff
	.align		4
        /*0008*/ 	.word	0x00000000
	.align		4
        /*000c*/ 	.word	0xfffffffe
	.align		4
        /*0010*/ 	.word	0x00000000
	.align		4
        /*0014*/ 	.word	0xfffffffd
	.align		4
        /*0018*/ 	.word	0x00000000
	.align		4
        /*001c*/ 	.word	0xfffffffc


//--------------------- .nv.constant4             --------------------------
	.section	.nv.constant4,"a",@progbits
	.align	8
	.align		8
.nv.constant4:
        /*0000*/ 	.dword	_$_str


//--------------------- .text.triton_poi_fused__unsafe_index_elu_4 --------------------------
	.section	.text.triton_poi_fused__unsafe_index_elu_4,"ax",@progbits
	.align	128
        .global         triton_poi_fused__unsafe_index_elu_4
        .type           triton_poi_fused__unsafe_index_elu_4,@function
        .size           triton_poi_fused__unsafe_index_elu_4,(.L_x_1 - triton_poi_fused__unsafe_index_elu_4)
        .other          triton_poi_fused__unsafe_index_elu_4,@"STO_CUDA_ENTRY STV_DEFAULT"
triton_poi_fused__unsafe_index_elu_4:
.text.triton_poi_fused__unsafe_index_elu_4:
[----:B------:R-:W-:Y:S01]  /*0000*/  LDC R1, c[0x0][0x28] ;  /* 0x00000a00ff017b82 */ /* 0x000fe20000000800 */
[----:B------:R-:W1:Y:S07]  /*0010*/  S2R R0, SR_TID.X ;  /* 0x0000000000007919 */ /* 0x000e6e0000002100 */
[----:B------:R-:W2:Y:S01]  /*0020*/  LDC.64 R4, c[0x0][0x210] ;  /* 0x00008400ff047b82 */ /* 0x000ea20000000a00 */
[----:B------:R-:W-:Y:S01]  /*0030*/  ULDC.64 UR4, c[0x0][0x208] ;  /* 0x0000820000047ab9 */ /* 0x000fe20000000a00 */
[----:B------:R-:W-:Y:S01]  /*0040*/  ULDC.64 UR6, c[0x0][0x218] ;  /* 0x0000860000067ab9 */ /* 0x000fe20000000a00 */
[----:B------:R-:W3:Y:S01]  /*0050*/  S2R R11, SR_CTAID.X ;  /* 0x00000000000b7919 */ /* 0x000ee20000002500 */
[----:B-1----:R-:W-:-:S05]  /*0060*/  IMAD.SHL.U32 R0, R0, 0x2, RZ ;  /* 0x0000000200007824 */ /* 0x002fca00078e00ff */
[----:B------:R-:W-:-:S05]  /*0070*/  LOP3.LUT R0, R0, 0x1fe, RZ, 0xc0, !PT ;  /* 0x000001fe00007812 */ /* 0x000fca00078ec0ff */
[----:B---3--:R-:W-:-:S05]  /*0080*/  IMAD R0, R11, 0x200, R0 ;  /* 0x000002000b007824 */ /* 0x008fca00078e0200 */
[----:B------:R-:W-:-:S04]  /*0090*/  SHF.R.S32.HI R3, RZ, 0x1f, R0 ;  /* 0x0000001fff037819 */ /* 0x000fc80000011400 */
[----:B------:R-:W-:-:S04]  /*00a0*/  LEA.HI R3, R3, R0, RZ, 0x7 ;  /* 0x0000000003037211 */ /* 0x000fc800078f38ff */
[----:B------:R-:W-:Y:S02]  /*00b0*/  SHF.R.S32.HI R2, RZ, 0x7, R3 ;  /* 0x00000007ff027819 */ /* 0x000fe40000011403 */
[----:B------:R-:W-:Y:S02]  /*00c0*/  LOP3.LUT R9, R3, 0xffffff80, RZ, 0xc0, !PT ;  /* 0xffffff8003097812 */ /* 0x000fe400078ec0ff */
[----:B------:R-:W-:-:S03]  /*00d0*/  LEA.HI R6, R2, R2, RZ, 0x7 ;  /* 0x0000000202067211 */ /* 0x000fc600078f38ff */
[----:B------:R-:W-:Y:S01]  /*00e0*/  IMAD.IADD R9, R0, 0x1, -R9 ;  /* 0x0000000100097824 */ /* 0x000fe200078e0a09 */
[----:B------:R-:W-:-:S05]  /*00f0*/  LOP3.LUT R7, R6, 0xffffff80, RZ, 0xc0, !PT ;  /* 0xffffff8006077812 */ /* 0x000fca00078ec0ff */
[----:B------:R-:W-:-:S04]  /*0100*/  IMAD.IADD R7, R2, 0x1, -R7 ;  /* 0x0000000102077824 */ /* 0x000fc800078e0a07 */
[----:B--2---:R-:W-:-:S06]  /*0110*/  IMAD.WIDE R2, R7, 0x8, R4 ;  /* 0x0000000807027825 */ /* 0x004fcc00078e0204 */
[----:B------:R-:W2:Y:S01]  /*0120*/  LDG.E.EL.64 R2, desc[UR4][R2.64] ;  /* 0x0000000402027981 */ /* 0x000ea2000c2e1b00 */
[----:B------:R-:W-:-:S06]  /*0130*/  IMAD.WIDE R4, R9, 0x8, R4 ;  /* 0x0000000809047825 */ /* 0x000fcc00078e0204 */
[----:B------:R-:W3:Y:S01]  /*0140*/  LDG.E.EL.128 R4, desc[UR4][R4.64] ;  /* 0x0000000404047981 */ /* 0x000ee2000c2e1d00 */
[----:B------:R-:W-:Y:S02]  /*0150*/  SHF.R.S32.HI R10, RZ, 0x16, R11 ;  /* 0x00000016ff0a7819 */ /* 0x000fe4000001140b */
[----:B--2---:R-:W-:-:S04]  /*0160*/  SHF.R.U32.HI R9, RZ, 0x19, R3 ;  /* 0x00000019ff097819 */ /* 0x004fc80000011603 */
[----:B------:R-:W-:Y:S02]  /*0170*/  LOP3.LUT R9, R9, 0x40, RZ, 0xc0, !PT ;  /* 0x0000004009097812 */ /* 0x000fe400078ec0ff */
[----:B---3--:R-:W-:Y:S02]  /*0180*/  LEA R12, P1, R4, UR6, 0x2 ;  /* 0x00000006040c7c11 */ /* 0x008fe4000f8210ff */
[----:B------:R-:W-:Y:S02]  /*0190*/  IADD3 R8, P0, R2, R9, RZ ;  /* 0x0000000902087210 */ /* 0x000fe40007f1e0ff */
[----:B------:R-:W-:Y:S02]  /*01a0*/  SHF.R.U32.HI R9, RZ, 0x17, R5 ;  /* 0x00000017ff097819 */ /* 0x000fe40000011605 */
[----:B------:R-:W-:Y:S01]  /*01b0*/  SHF.R.U32.HI R2, RZ, 0x17, R7 ;  /* 0x00000017ff027819 */ /* 0x000fe20000011607 */
[----:B------:R-:W-:Y:S01]  /*01c0*/  IMAD.X R13, RZ, RZ, R3, P0 ;  /* 0x000000ffff0d7224 */ /* 0x000fe200000e0603 */
[----:B------:R-:W-:-:S02]  /*01d0*/  SGXT R3, R10, 0x1 ;  /* 0x000000010a03781a */ /* 0x000fc40000000200 */
[----:B------:R-:W-:Y:S02]  /*01e0*/  LEA.HI.X R11, R4, UR7, R5, 0x2, P1 ;  /* 0x00000007040b7c11 */ /* 0x000fe400088f1405 */
[C---:B------:R-:W-:Y:S01]  /*01f0*/  SHF.L.U64.HI R10, R8.reuse, 0x8, R13 ;  /* 0x00000008080a7819 */ /* 0x040fe2000001020d */
[----:B------:R-:W-:Y:S01]  /*0200*/  IMAD.SHL.U32 R8, R8, 0x100, RZ ;  /* 0x0000010008087824 */ /* 0x000fe200078e00ff */
[----:B------:R-:W-:Y:S02]  /*0210*/  LOP3.LUT R9, R9, 0x100, RZ, 0xc0, !PT ;  /* 0x0000010009097812 */ /* 0x000fe400078ec0ff */
[----:B------:R-:W-:Y:S02]  /*0220*/  LEA.HI R3, R3, R0, RZ, 0xe ;  /* 0x0000000003037211 */ /* 0x000fe400078f70ff */
[----:B------:R-:W-:Y:S02]  /*0230*/  LEA R5, P2, R6, UR6, 0x2 ;  /* 0x0000000606057c11 */ /* 0x000fe4000f8410ff */
[----:B------:R-:W-:-:S02]  /*0240*/  LOP3.LUT R2, R2, 0x100, RZ, 0xc0, !PT ;  /* 0x0000010002027812 */ /* 0x000fc400078ec0ff */
[----:B------:R-:W-:Y:S02]  /*0250*/  IADD3 R4, P0, P1, R8, R12, R9 ;  /* 0x0000000c08047210 */ /* 0x000fe4000791e009 */
[----:B------:R-:W-:Y:S02]  /*0260*/  SHF.R.S32.HI R3, RZ, 0xe, R3 ;  /* 0x0000000eff037819 */ /* 0x000fe40000011403 */
[----:B------:R-:W-:Y:S02]  /*0270*/  LEA.HI.X R7, R6, UR7, R7, 0x2, P2 ;  /* 0x0000000706077c11 */ /* 0x000fe400090f1407 */
[----:B------:R-:W-:Y:S01]  /*0280*/  IADD3 R6, P2, P3, R8, R5, R2 ;  /* 0x0000000508067210 */ /* 0x000fe20007b5e002 */
[----:B------:R-:W-:Y:S01]  /*0290*/  IMAD.SHL.U32 R3, R3, 0x1000, RZ ;  /* 0x0000100003037824 */ /* 0x000fe200078e00ff */
[C---:B------:R-:W-:Y:S02]  /*02a0*/  IADD3.X R5, R10.reuse, R11, RZ, P0, P1 ;  /* 0x0000000b0a057210 */ /* 0x040fe400007e24ff */
[----:B------:R-:W-:Y:S01]  /*02b0*/  IADD3.X R7, R10, R7, RZ, P2, P3 ;  /* 0x000000070a077210 */ /* 0x000fe200017e64ff */
[----:B------:R-:W-:-:S04]  /*02c0*/  IMAD.WIDE R4, R3, 0x4, R4 ;  /* 0x0000000403047825 */ /* 0x000fc800078e0204 */
[----:B------:R-:W-:Y:S01]  /*02d0*/  IMAD.WIDE R6, R3, 0x4, R6 ;  /* 0x0000000403067825 */ /* 0x000fe200078e0206 */
[----:B------:R-:W2:Y:S04]  /*02e0*/  LDG.E.EL R2, desc[UR4][R4.64] ;  /* 0x0000000404027981 */ /* 0x000ea8000c2e1900 */
[----:B------:R-:W3:Y:S01]  /*02f0*/  LDG.E.EL R3, desc[UR4][R6.64] ;  /* 0x0000000406037981 */ /* 0x000ee2000c2e1900 */
[C---:B--2---:R-:W-:Y:S01]  /*0300*/  FMUL R8, R2.reuse, 1.4426950216293334961 ;  /* 0x3fb8aa3b02087820 */ /* 0x044fe20000400000 */
[----:B------:R-:W-:Y:S01]  /*0310*/  FADD.FTZ R9, |R2|, -RZ ;  /* 0x800000ff02097221 */ /* 0x000fe20000010200 */
[C---:B---3--:R-:W-:Y:S01]  /*0320*/  FMUL R10, R3.reuse, 1.4426950216293334961 ;  /* 0x3fb8aa3b030a7820 */ /* 0x048fe20000400000 */
[----:B------:R-:W-:-:S03]  /*0330*/  FADD.FTZ R11, |R3|, -RZ ;  /* 0x800000ff030b7221 */ /* 0x000fc60000010200 */
[----:B------:R-:W1:Y:S01]  /*0340*/  FRND R8, R8 ;  /* 0x0000000800087307 */ /* 0x000e620000201000 */
[----:B------:R-:W-:Y:S02]  /*0350*/  FSETP.GEU.AND P0, PT, R9, 0.40999999642372131348, PT ;  /* 0x3ed1eb850900780b */ /* 0x000fe40003f0e000 */
[----:B------:R-:W-:-:S05]  /*0360*/  FSETP.GEU.AND P1, PT, R11, 0.40999999642372131348, PT ;  /* 0x3ed1eb850b00780b */ /* 0x000fca0003f2e000 */
[----:B------:R-:W2:Y:S01]  /*0370*/  FRND R10, R10 ;  /* 0x0000000a000a7307 */ /* 0x000ea20000201000 */
[----:B-1----:R-:W-:Y:S01]  /*0380*/  FSEL R9, R8, RZ, P0 ;  /* 0x000000ff08097208 */ /* 0x002fe20000000000 */
[----:B------:R-:W-:Y:S01]  /*0390*/  IMAD.MOV.U32 R8, RZ, RZ, 0x3ab5ebe6 ;  /* 0x3ab5ebe6ff087424 */ /* 0x000fe200078e00ff */
[----:B------:R-:W-:Y:S02]  /*03a0*/  FSETP.NEU.AND P0, PT, R3, RZ, PT ;  /* 0x000000ff0300720b */ /* 0x000fe40003f0d000 */
[C---:B------:R-:W-:Y:S01]  /*03b0*/  FSETP.NEU.AND P4, PT, R9.reuse, 128, PT ;  /* 0x430000000900780b */ /* 0x040fe20003f8d000 */
[----:B------:R-:W-:Y:S01]  /*03c0*/  FFMA.FTZ R6, -R9, 0.693145751953125, R2 ;  /* 0x3f31720009067823 */ /* 0x000fe20000010102 */
[----:B--2---:R-:W-:-:S03]  /*03d0*/  FSEL R12, R10, RZ, P1 ;  /* 0x000000ff0a0c7208 */ /* 0x004fc60000800000 */
[C---:B------:R-:W-:Y:S01]  /*03e0*/  FFMA.FTZ R6, -R9.reuse, 1.428606765330187045e-06, R6 ;  /* 0x35bfbe8e09067823 */ /* 0x040fe20000010106 */
[----:B------:R-:W-:Y:S02]  /*03f0*/  FSEL R4, R9, 127, P4 ;  /* 0x42fe000009047808 */ /* 0x000fe40002000000 */
[C---:B------:R-:W-:Y:S01]  /*0400*/  FSETP.NEU.AND P2, PT, R12.reuse, 128, PT ;  /* 0x430000000c00780b */ /* 0x040fe20003f4d000 */
[----:B------:R-:W-:Y:S01]  /*0410*/  FFMA.FTZ R5, -R12, 0.693145751953125, R3 ;  /* 0x3f3172000c057823 */ /* 0x000fe20000010103 */
[-C--:B------:R-:W-:Y:S01]  /*0420*/  FFMA.FTZ R7, R6, R8.reuse, 0.0083824126049876213074 ;  /* 0x3c09566306077423 */ /* 0x080fe20000010008 */
[----:B------:R-:W-:Y:S02]  /*0430*/  FSETP.NEU.AND P1, PT, R2, RZ, PT ;  /* 0x000000ff0200720b */ /* 0x000fe40003f2d000 */
[C---:B------:R-:W-:Y:S01]  /*0440*/  FFMA.FTZ R9, -R12.reuse, 1.428606765330187045e-06, R5 ;  /* 0x35bfbe8e0c097823 */ /* 0x040fe20000010105 */
[----:B------:R-:W-:Y:S01]  /*0450*/  FSEL R12, R12, 127, P2 ;  /* 0x42fe00000c0c7808 */ /* 0x000fe20001000000 */
[----:B------:R-:W-:Y:S01]  /*0460*/  FFMA.FTZ R7, R6, R7, 0.041667830199003219604 ;  /* 0x3d2aabe306077423 */ /* 0x000fe20000010007 */
[----:B------:R-:W1:Y:S01]  /*0470*/  MUFU.EX2 R5, R4 ;  /* 0x0000000400057308 */ /* 0x000e620000000800 */
[----:B------:R-:W-:Y:S01]  /*0480*/  FFMA.FTZ R8, R9, R8, 0.0083824126049876213074 ;  /* 0x3c09566309087423 */ /* 0x000fe20000010008 */
[----:B------:R-:W-:Y:S01]  /*0490*/  FSETP.GT.AND P3, PT, R12, 128, PT ;  /* 0x430000000c00780b */ /* 0x000fe20003f64000 */
[----:B------:R-:W-:-:S02]  /*04a0*/  FFMA.FTZ R7, R6, R7, 0.16666397452354431152 ;  /* 0x3e2aa9f606077423 */ /* 0x000fc40000010007 */
[C---:B------:R-:W-:Y:S02]  /*04b0*/  FFMA.FTZ R10, R9.reuse, R8, 0.041667830199003219604 ;  /* 0x3d2aabe3090a7423 */ /* 0x040fe40000010008 */
[C---:B------:R-:W-:Y:S01]  /*04c0*/  FFMA.FTZ R7, R6.reuse, R7, 0.49999994039535522461 ;  /* 0x3efffffe06077423 */ /* 0x040fe20000010007 */
[----:B------:R-:W2:Y:S01]  /*04d0*/  MUFU.EX2 R8, R12 ;  /* 0x0000000c00087308 */ /* 0x000ea20000000800 */
[C---:B------:R-:W-:Y:S02]  /*04e0*/  FFMA.FTZ R10, R9.reuse, R10, 0.16666397452354431152 ;  /* 0x3e2aa9f6090a7423 */ /* 0x040fe4000001000a */
[----:B------:R-:W-:Y:S02]  /*04f0*/  FMUL R7, R6, R7 ;  /* 0x0000000706077220 */ /* 0x000fe40000400000 */
[----:B------:R-:W-:-:S04]  /*0500*/  FFMA.FTZ R10, R9, R10, 0.49999994039535522461 ;  /* 0x3efffffe090a7423 */ /* 0x000fc8000001000a */
[C---:B------:R-:W-:Y:S01]  /*0510*/  FMUL R14, R9.reuse, R10 ;  /* 0x0000000a090e7220 */ /* 0x040fe20000400000 */
[----:B------:R-:W-:Y:S02]  /*0520*/  FFMA.FTZ R10, R6, R7, R6 ;  /* 0x00000007060a7223 */ /* 0x000fe40000010006 */
[----:B------:R-:W3:Y:S01]  /*0530*/  LDC.64 R6, c[0x0][0x220] ;  /* 0x00008800ff067b82 */ /* 0x000ee20000000a00 */
[----:B------:R-:W-:Y:S01]  /*0540*/  FFMA.FTZ R9, R9, R14, R9 ;  /* 0x0000000e09097223 */ /* 0x000fe20000010009 */
[----:B-1----:R-:W-:Y:S01]  /*0550*/  FADD R14, R5, -1 ;  /* 0xbf800000050e7421 */ /* 0x002fe20000000000 */
[----:B--2---:R-:W-:-:S03]  /*0560*/  FADD R11, R8, -1 ;  /* 0xbf800000080b7421 */ /* 0x004fc60000000000 */
[----:B------:R-:W-:Y:S01]  /*0570*/  FFMA.FTZ R5, R5, R10, R14 ;  /* 0x0000000a05057223 */ /* 0x000fe2000001000e */
[----:B------:R-:W-:Y:S01]  /*0580*/  FFMA.FTZ R8, R8, R9, R11 ;  /* 0x0000000908087223 */ /* 0x000fe2000001000b */
[----:B------:R-:W-:Y:S02]  /*0590*/  FADD R9, R2, R2 ;  /* 0x0000000202097221 */ /* 0x000fe40000000000 */
[----:B------:R-:W-:Y:S01]  /*05a0*/  @!P4 FADD R5, R5, R5 ;  /* 0x000000050505c221 */ /* 0x000fe20000000000 */
[----:B------:R-:W-:Y:S01]  /*05b0*/  @!P2 FADD R8, R8, R8 ;  /* 0x000000080808a221 */ /* 0x000fe20000000000 */
[----:B------:R-:W-:Y:S02]  /*05c0*/  FSETP.GT.AND P4, PT, R4, 128, PT ;  /* 0x430000000400780b */ /* 0x000fe40003f84000 */
[----:B------:R-:W-:Y:S02]  /*05d0*/  FSETP.GEU.AND P2, PT, R12, -25, PT ;  /* 0xc1c800000c00780b */ /* 0x000fe40003f4e000 */
[----:B------:R-:W-:-:S02]  /*05e0*/  FSEL R8, R8, +INF , !P3 ;  /* 0x7f80000008087808 */ /* 0x000fc40005800000 */
[----:B------:R-:W-:Y:S02]  /*05f0*/  FSETP.GEU.AND P3, PT, R4, -25, PT ;  /* 0xc1c800000400780b */ /* 0x000fe40003f6e000 */
[----:B------:R-:W-:Y:S02]  /*0600*/  FSEL R5, R5, +INF , !P4 ;  /* 0x7f80000005057808 */ /* 0x000fe40006000000 */
[----:B------:R-:W-:Y:S01]  /*0610*/  FSEL R8, R8, -1, P2 ;  /* 0xbf80000008087808 */ /* 0x000fe20001000000 */
[----:B------:R-:W-:Y:S01]  /*0620*/  @!P0 FADD R8, R3, R3 ;  /* 0x0000000303088221 */ /* 0x000fe20000000000 */
[----:B------:R-:W-:Y:S01]  /*0630*/  @P1 FSEL R9, R5, -1, P3 ;  /* 0xbf80000005091808 */ /* 0x000fe20001800000 */
[----:B---3--:R-:W-:Y:S01]  /*0640*/  IMAD.WIDE R6, R0, 0x4, R6 ;  /* 0x0000000400067825 */ /* 0x008fe200078e0206 */
[----:B------:R-:W-:Y:S02]  /*0650*/  FSETP.GT.AND P1, PT, R2, RZ, PT ;  /* 0x000000ff0200720b */ /* 0x000fe40003f24000 */
[----:B------:R-:W-:-:S02]  /*0660*/  FSETP.GT.AND P0, PT, R3, RZ, PT ;  /* 0x000000ff0300720b */ /* 0x000fc40003f04000 */
[----:B------:R-:W-:Y:S02]  /*0670*/  FSEL R2, R2, R9, P1 ;  /* 0x0000000902027208 */ /* 0x000fe40000800000 */
[----:B------:R-:W-:-:S05]  /*0680*/  FSEL R3, R3, R8, P0 ;  /* 0x0000000803037208 */ /* 0x000fca0000000000 */
[----:B------:R-:W-:Y:S01]  /*0690*/  STG.E.64 desc[UR4][R6.64], R2 ;  /* 0x0000000206007986 */ /* 0x000fe2000c101b04 */
[----:B------:R-:W-:Y:S05]  /*06a0*/  EXIT ;  /* 0x000000000000794d */ /* 0x000fea0003800000 */
.L_x_0:
[----:B------:R-:W-:-:S00]  /*06b0*/  BRA `(.L_x_0) ;  /* 0xfffffffc00fc7947 */ /* 0x000fc0000383ffff */
[----:B------:R-:W-:-:S00]  /*06c0*/  NOP ;  /* 0x0000000000007918 */ /* 0x000fc00000000000 */
        /* <DEDUP_REMOVED lines=11> */
.L_x_1:


//--------------------- .nv.global.init           --------------------------
	.section	.nv.global.init,"aw",@progbits
.nv.global.init:
	.type		_$_str,@object
	.size		_$_str,(.L_0 - _$_str)
_$_str:
        /*0000*/ 	.byte	0x5f, 0x5f, 0x43, 0x55, 0x44, 0x41, 0x5f, 0x46, 0x54, 0x5a, 0x00
.L_0:


//--------------------- .nv.constant0.triton_poi_fused__unsafe_index_elu_4 --------------------------
	.section	.nv.constant0.triton_poi_fused__unsafe_index_elu_4,"a",@progbits
	.sectionflags	@""
	.align	4
.nv.constant0.triton_poi_fused__unsafe_index_elu_4:
	.zero		556
